	.headerflags	@"EF_CUDA_TEXMODE_UNIFIED EF_CUDA_64BIT_ADDRESS EF_CUDA_ACCELERATORS EF_CUDA_SM90 EF_CUDA_VIRTUAL_SM(EF_CUDA_SM90)"
	.elftype	@"ET_EXEC"


//--------------------- .nv.info                  --------------------------
	.section	.nv.info,"",@"SHT_CUDA_INFO"
	.align	4


	//----- nvinfo : EIATTR_REGCOUNT
	.align		4
        /*0000*/ 	.byte	0x04, 0x2f
        /*0002*/ 	.short	(.L_1 - .L_0)
	.align		4
.L_0:
        /*0004*/ 	.word	index@(triton_poi_fused_mul_4)
        /*0008*/ 	.word	0x0000000c


	//----- nvinfo : EIATTR_MIN_STACK_SIZE
	.align		4
.L_1:
        /*000c*/ 	.byte	0x04, 0x12
        /*000e*/ 	.short	(.L_3 - .L_2)
	.align		4
.L_2:
        /*0010*/ 	.word	index@(triton_poi_fused_mul_4)
        /*0014*/ 	.word	0x00000000


	//----- nvinfo : EIATTR_FRAME_SIZE
	.align		4
.L_3:
        /*0018*/ 	.byte	0x04, 0x11
        /*001a*/ 	.short	(.L_5 - .L_4)
	.align		4
.L_4:
        /*001c*/ 	.word	index@(triton_poi_fused_mul_4)
        /*0020*/ 	.word	0x00000000


	//----- nvinfo : EIATTR_MIN_STACK_SIZE
	.align		4
.L_5:
        /*0024*/ 	.byte	0x04, 0x12
        /*0026*/ 	.short	(.L_7 - .L_6)
	.align		4
.L_6:
        /*0028*/ 	.word	index@(triton_poi_fused_mul_4)
        /*002c*/ 	.word	0x00000000
.L_7:


//--------------------- .nv.info.triton_poi_fused_mul_4 --------------------------
	.section	.nv.info.triton_poi_fused_mul_4,"",@"SHT_CUDA_INFO"
	.sectionflags	@""
	.align	4


	//----- nvinfo : EIATTR_CUDA_API_VERSION
	.align		4
        /*0000*/ 	.byte	0x04, 0x37
        /*0002*/ 	.short	(.L_9 - .L_8)
.L_8:
        /*0004*/ 	.word	0x0000007c


	//----- nvinfo : EIATTR_KPARAM_INFO
	.align		4
.L_9:
        /*0008*/ 	.byte	0x04, 0x17
        /*000a*/ 	.short	(.L_11 - .L_10)
.L_10:
        /*000c*/ 	.word	0x00000000
        /*0010*/ 	.short	0x0003
        /*0012*/ 	.short	0x0018
        /*0014*/ 	.byte	0x00, 0xf0, 0x11, 0x00


	//----- nvinfo : EIATTR_KPARAM_INFO
	.align		4
.L_11:
        /*0018*/ 	.byte	0x04, 0x17
        /*001a*/ 	.short	(.L_13 - .L_12)
.L_12:
        /*001c*/ 	.word	0x00000000
        /*0020*/ 	.short	0x0002
        /*0022*/ 	.short	0x0010
        /*0024*/ 	.byte	0x00, 0xf4, 0x21, 0x00


	//----- nvinfo : EIATTR_KPARAM_INFO
	.align		4
.L_13:
        /*0028*/ 	.byte	0x04, 0x17
        /*002a*/ 	.short	(.L_15 - .L_14)
.L_14:
        /*002c*/ 	.word	0x00000000
        /*0030*/ 	.short	0x0001
        /*0032*/ 	.short	0x0008
        /*0034*/ 	.byte	0x00, 0xf4, 0x21, 0x00


	//----- nvinfo : EIATTR_KPARAM_INFO
	.align		4
.L_15:
        /*0038*/ 	.byte	0x04, 0x17
        /*003a*/ 	.short	(.L_17 - .L_16)
.L_16:
        /*003c*/ 	.word	0x00000000
        /*0040*/ 	.short	0x0000
        /*0042*/ 	.short	0x0000
        /*0044*/ 	.byte	0x00, 0xf4, 0x21, 0x00


	//----- nvinfo : EIATTR_SPARSE_MMA_MASK
	.align		4
.L_17:
        /*0048*/ 	.byte	0x03, 0x50
        /*004a*/ 	.short	0x0000


	//----- nvinfo : EIATTR_MAXREG_COUNT
	.align		4
        /*004c*/ 	.byte	0x03, 0x1b
        /*004e*/ 	.short	0x00ff


	//----- nvinfo : EIATTR_EXIT_INSTR_OFFSETS
	.align		4
        /*0050*/ 	.byte	0x04, 0x1c
        /*0052*/ 	.short	(.L_19 - .L_18)


	//   ....[0]....
.L_18:
        /*0054*/ 	.word	0x00000230


	//   ....[1]....
        /*0058*/ 	.word	0x00000250


	//----- nvinfo : EIATTR_REQNTID
	.align		4
.L_19:
        /*005c*/ 	.byte	0x04, 0x10
        /*005e*/ 	.short	(.L_21 - .L_20)
.L_20:
        /*0060*/ 	.word	0x00000080
        /*0064*/ 	.word	0x00000001
        /*0068*/ 	.word	0x00000001


	//----- nvinfo : EIATTR_CBANK_PARAM_SIZE
	.align		4
.L_21:
        /*006c*/ 	.byte	0x03, 0x19
        /*006e*/ 	.short	0x001c


	//----- nvinfo : EIATTR_PARAM_CBANK
	.align		4
        /*0070*/ 	.byte	0x04, 0x0a
        /*0072*/ 	.short	(.L_23 - .L_22)
	.align		4
.L_22:
        /*0074*/ 	.word	index@(.nv.constant0.triton_poi_fused_mul_4)
        /*0078*/ 	.short	0x0210
        /*007a*/ 	.short	0x001c


	//----- nvinfo : EIATTR_SW_WAR
	.align		4
.L_23:
        /*007c*/ 	.byte	0x04, 0x36
        /*007e*/ 	.short	(.L_25 - .L_24)
.L_24:
        /*0080*/ 	.word	0x00000008
.L_25:


//--------------------- .nv.callgraph             --------------------------
	.section	.nv.callgraph,"",@"SHT_CUDA_CALLGRAPH"
	.align	4
	.sectionentsize	8
	.align		4
        /*0000*/ 	.word	0x00000000
	.align		4
        /*0004*/ 	.word	0xffffffff
	.align		4
        /*0008*/ 	.word	0x00000000
	.align		4
        /*000c*/ 	.word	0xfffffffe
	.align		4
        /*0010*/ 	.word	0x00000000
	.align		4
        /*0014*/ 	.word	0xfffffffd
	.align		4
        /*0018*/ 	.word	0x00000000
	.align		4
        /*001c*/ 	.word	0xfffffffc


//--------------------- .text.triton_poi_fused_mul_4 --------------------------
	.section	.text.triton_poi_fused_mul_4,"ax",@progbits
	.align	128
        .global         triton_poi_fused_mul_4
        .type           triton_poi_fused_mul_4,@function
        .size           triton_poi_fused_mul_4,(.L_x_1 - triton_poi_fused_mul_4)
        .other          triton_poi_fused_mul_4,@"STO_CUDA_ENTRY STV_DEFAULT"
triton_poi_fused_mul_4:
.text.triton_poi_fused_mul_4:
[----:B------:R-:W0:Y:S02]  /*0000*/  LDC R1, c[0x0][0x28] ;  /* 0x00000a00ff017b82 */ /* 0x000e240000000800 */
[----:B------:R-:W1:Y:S01]  /*0010*/  S2R R0, SR_TID.X ;  /* 0x0000000000007919 */ /* 0x000e620000002100 */
[----:B------:R-:W2:Y:S01]  /*0020*/  LDC.64 R4, c[0x0][0x218] ;  /* 0x00008600ff047b82 */ /* 0x000ea20000000a00 */
[----:B------:R-:W-:Y:S01]  /*0030*/  IMAD.MOV.U32 R8, RZ, RZ, RZ ;  /* 0x000000ffff087224 */ /* 0x000fe200078e00ff */
[----:B------:R-:W-:Y:S01]  /*0040*/  ULDC.64 UR4, c[0x0][0x208] ;  /* 0x0000820000047ab9 */ /* 0x000fe20000000a00 */
[----:B------:R-:W3:Y:S05]  /*0050*/  S2R R9, SR_CTAID.X ;  /* 0x0000000000097919 */ /* 0x000eea0000002500 */
[----:B------:R-:W4:Y:S01]  /*0060*/  LDC.64 R6, c[0x0][0x220] ;  /* 0x00008800ff067b82 */ /* 0x000f220000000a00 */
[----:B-1----:R-:W-:-:S02]  /*0070*/  LOP3.LUT R0, R0, 0x7f, RZ, 0xc0, !PT ;  /* 0x0000007f00007812 */ /* 0x002fc400078ec0ff */
[----:B---3--:R-:W-:-:S03]  /*0080*/  SHF.R.S32.HI R2, RZ, 0x18, R9 ;  /* 0x00000018ff027819 */ /* 0x008fc60000011409 */
[----:B------:R-:W-:Y:S01]  /*0090*/  IMAD R9, R9, 0x80, R0 ;  /* 0x0000008009097824 */ /* 0x000fe200078e0200 */
[----:B------:R-:W-:-:S04]  /*00a0*/  SGXT R0, R2, 0x1 ;  /* 0x000000010200781a */ /* 0x000fc80000000200 */
[----:B------:R-:W-:Y:S02]  /*00b0*/  ISETP.GE.AND P2, PT, R9, 0x100, PT ;  /* 0x000001000900780c */ /* 0x000fe40003f46270 */
[CC--:B------:R-:W-:Y:S02]  /*00c0*/  LEA.HI R2, R0.reuse, R9.reuse, RZ, 0x2 ;  /* 0x0000000900027211 */ /* 0x0c0fe400078f10ff */
[----:B------:R-:W-:Y:S02]  /*00d0*/  LEA.HI R0, R0, R9, RZ, 0x6 ;  /* 0x0000000900007211 */ /* 0x000fe400078f30ff */
[----:B------:R-:W-:Y:S02]  /*00e0*/  LOP3.LUT R2, R2, 0xfffffffc, RZ, 0xc0, !PT ;  /* 0xfffffffc02027812 */ /* 0x000fe400078ec0ff */
[----:B------:R-:W-:-:S03]  /*00f0*/  SHF.R.S32.HI R3, RZ, 0x6, R0 ;  /* 0x00000006ff037819 */ /* 0x000fc60000011400 */
[----:B------:R-:W-:-:S05]  /*0100*/  IMAD.IADD R2, R9, 0x1, -R2 ;  /* 0x0000000109027824 */ /* 0x000fca00078e0a02 */
[----:B------:R-:W-:-:S05]  /*0110*/  LEA R3, R3, R2, 0x2 ;  /* 0x0000000203037211 */ /* 0x000fca00078e10ff */
[----:B--2---:R-:W-:Y:S02]  /*0120*/  IMAD.WIDE R4, R3, 0x4, R4 ;  /* 0x0000000403047825 */ /* 0x004fe400078e0204 */
[----:B------:R-:W1:Y:S03]  /*0130*/  LDC.64 R2, c[0x0][0x210] ;  /* 0x00008400ff027b82 */ /* 0x000e660000000a00 */
[----:B------:R2:W3:Y:S01]  /*0140*/  @!P2 LDG.E.EL R8, desc[UR4][R4.64] ;  /* 0x000000040408a981 */ /* 0x0004e2000c2e1900 */
[----:B------:R-:W-:Y:S01]  /*0150*/  HFMA2.MMA R0, -RZ, RZ, 0, 0 ;  /* 0x00000000ff007435 */ /* 0x000fe200000001ff */
[----:B-1----:R-:W-:-:S09]  /*0160*/  IMAD.WIDE R2, R9, 0x4, R2 ;  /* 0x0000000409027825 */ /* 0x002fd200078e0202 */
[----:B------:R4:W5:Y:S01]  /*0170*/  @!P2 LDG.E R0, desc[UR4][R2.64] ;  /* 0x000000040200a981 */ /* 0x000962000c1e1900 */
[----:B--2---:R-:W-:Y:S02]  /*0180*/  IMAD.MOV.U32 R5, RZ, RZ, 0x3e800000 ;  /* 0x3e800000ff057424 */ /* 0x004fe400078e00ff */
[----:B----4-:R-:W-:Y:S01]  /*0190*/  IMAD.WIDE R2, R9, 0x4, R6 ;  /* 0x0000000409027825 */ /* 0x010fe200078e0206 */
[C---:B---3--:R-:W-:Y:S02]  /*01a0*/  FSETP.GT.AND P0, PT, |R8|.reuse, 8.50705917302346158658e+37, PT ;  /* 0x7e8000000800780b */ /* 0x048fe40003f04200 */
[----:B------:R-:W-:Y:S02]  /*01b0*/  FSETP.GEU.AND P1, PT, |R8|, 1.175494350822287508e-38, PT ;  /* 0x008000000800780b */ /* 0x000fe40003f2e200 */
[----:B------:R-:W-:-:S09]  /*01c0*/  FSEL R5, R5, 1, P0 ;  /* 0x3f80000005057808 */ /* 0x000fd20000000000 */
[----:B------:R-:W-:Y:S02]  /*01d0*/  @P0 FMUL R8, R8, 0.25 ;  /* 0x3e80000008080820 */ /* 0x000fe40000400000 */
[----:B------:R-:W-:Y:S02]  /*01e0*/  @!P1 FMUL R5, R5, 16777216 ;  /* 0x4b80000005059820 */ /* 0x000fe40000400000 */
[----:B------:R-:W-:-:S06]  /*01f0*/  @!P1 FMUL R8, R8, 16777216 ;  /* 0x4b80000008089820 */ /* 0x000fcc0000400000 */
[----:B------:R-:W1:Y:S02]  /*0200*/  MUFU.RCP R8, R8 ;  /* 0x0000000800087308 */ /* 0x000e640000001000 */
[----:B-1----:R-:W-:-:S04]  /*0210*/  FMUL R5, R8, R5 ;  /* 0x0000000508057220 */ /* 0x002fc80000400000 */
[----:B-----5:R-:W-:Y:S01]  /*0220*/  FMUL R5, R5, R0 ;  /* 0x0000000005057220 */ /* 0x020fe20000400000 */
[----:B------:R-:W-:Y:S06]  /*0230*/  @P2 EXIT ;  /* 0x000000000000294d */ /* 0x000fec0003800000 */
[----:B------:R-:W-:Y:S01]  /*0240*/  STG.E desc[UR4][R2.64], R5 ;  /* 0x0000000502007986 */ /* 0x000fe2000c101904 */
[----:B------:R-:W-:Y:S05]  /*0250*/  EXIT ;  /* 0x000000000000794d */ /* 0x000fea0003800000 */
.L_x_0:
[----:B------:R-:W-:-:S00]  /*0260*/  BRA `(.L_x_0) ;  /* 0xfffffffc00fc7947 */ /* 0x000fc0000383ffff */
[----:B------:R-:W-:-:S00]  /*0270*/  NOP ;  /* 0x0000000000007918 */ /* 0x000fc00000000000 */
        /* <DEDUP_REMOVED lines=8> */
.L_x_1:


//--------------------- .nv.constant0.triton_poi_fused_mul_4 --------------------------
	.section	.nv.constant0.triton_poi_fused_mul_4,"a",@progbits
	.sectionflags	@""
	.align	4
.nv.constant0.triton_poi_fused_mul_4:
	.zero		556
